//
// Generated by NVIDIA NVVM Compiler
//
// Compiler Build ID: CL-36424714
// Cuda compilation tools, release 13.0, V13.0.88
// Based on NVVM 20.0.0
//

.version 9.0
.target sm_100
.address_size 64

	// .globl	_Z13dense_forwardPKfS0_Pf
// _ZZ13dense_forwardPKfS0_PfE6x_tile has been demoted

.visible .entry _Z13dense_forwardPKfS0_Pf(
	.param .u64 .ptr .align 1 _Z13dense_forwardPKfS0_Pf_param_0,
	.param .u64 .ptr .align 1 _Z13dense_forwardPKfS0_Pf_param_1,
	.param .u64 .ptr .align 1 _Z13dense_forwardPKfS0_Pf_param_2
)
{
	.reg .pred 	%p<5>;
	.reg .b32 	%r<24>;
	.reg .b32 	%f<58>;
	.reg .b64 	%rd<14>;
	// demoted variable
	.shared .align 4 .b8 _ZZ13dense_forwardPKfS0_PfE6x_tile[1024];
	ld.param.u64 	%rd3, [_Z13dense_forwardPKfS0_Pf_param_0];
	ld.param.u64 	%rd4, [_Z13dense_forwardPKfS0_Pf_param_1];
	ld.param.u64 	%rd5, [_Z13dense_forwardPKfS0_Pf_param_2];
	mov.u32 	%r12, %ctaid.x;
	mov.u32 	%r13, %ntid.x;
	mov.u32 	%r1, %tid.x;
	mad.lo.s32 	%r2, %r12, %r13, %r1;
	setp.gt.s32 	%p1, %r2, 511;
	@%p1 bra 	$L__BB0_8;
	shl.b32 	%r15, %r1, 2;
	mov.u32 	%r16, _ZZ13dense_forwardPKfS0_PfE6x_tile;
	add.s32 	%r3, %r16, %r15;
	cvta.to.global.u64 	%rd6, %rd4;
	add.s64 	%rd1, %rd6, 16384;
	cvta.to.global.u64 	%rd2, %rd3;
	mov.f32 	%f57, 0f00000000;
	mov.b32 	%r21, 0;
$L__BB0_2:
	add.s32 	%r5, %r21, %r1;
	setp.gt.u32 	%p2, %r5, 1023;
	mov.f32 	%f56, 0f00000000;
	@%p2 bra 	$L__BB0_4;
	mul.wide.u32 	%rd7, %r5, 4;
	add.s64 	%rd8, %rd2, %rd7;
	ld.global.f32 	%f56, [%rd8];
$L__BB0_4:
	st.shared.f32 	[%r3], %f56;
	bar.sync 	0;
	shl.b32 	%r18, %r21, 9;
	add.s32 	%r22, %r2, %r18;
	mov.b32 	%r23, 32;
$L__BB0_5:
	mul.wide.s32 	%rd9, %r22, 4;
	add.s64 	%rd10, %rd1, %rd9;
	add.s32 	%r20, %r16, %r23;
	ld.shared.f32 	%f8, [%r20+-32];
	ld.global.f32 	%f9, [%rd10+-16384];
	fma.rn.f32 	%f10, %f8, %f9, %f57;
	ld.shared.f32 	%f11, [%r20+-28];
	ld.global.f32 	%f12, [%rd10+-14336];
	fma.rn.f32 	%f13, %f11, %f12, %f10;
	ld.shared.f32 	%f14, [%r20+-24];
	ld.global.f32 	%f15, [%rd10+-12288];
	fma.rn.f32 	%f16, %f14, %f15, %f13;
	ld.shared.f32 	%f17, [%r20+-20];
	ld.global.f32 	%f18, [%rd10+-10240];
	fma.rn.f32 	%f19, %f17, %f18, %f16;
	ld.shared.f32 	%f20, [%r20+-16];
	ld.global.f32 	%f21, [%rd10+-8192];
	fma.rn.f32 	%f22, %f20, %f21, %f19;
	ld.shared.f32 	%f23, [%r20+-12];
	ld.global.f32 	%f24, [%rd10+-6144];
	fma.rn.f32 	%f25, %f23, %f24, %f22;
	ld.shared.f32 	%f26, [%r20+-8];
	ld.global.f32 	%f27, [%rd10+-4096];
	fma.rn.f32 	%f28, %f26, %f27, %f25;
	ld.shared.f32 	%f29, [%r20+-4];
	ld.global.f32 	%f30, [%rd10+-2048];
	fma.rn.f32 	%f31, %f29, %f30, %f28;
	ld.shared.f32 	%f32, [%r20];
	ld.global.f32 	%f33, [%rd10];
	fma.rn.f32 	%f34, %f32, %f33, %f31;
	ld.shared.f32 	%f35, [%r20+4];
	ld.global.f32 	%f36, [%rd10+2048];
	fma.rn.f32 	%f37, %f35, %f36, %f34;
	ld.shared.f32 	%f38, [%r20+8];
	ld.global.f32 	%f39, [%rd10+4096];
	fma.rn.f32 	%f40, %f38, %f39, %f37;
	ld.shared.f32 	%f41, [%r20+12];
	ld.global.f32 	%f42, [%rd10+6144];
	fma.rn.f32 	%f43, %f41, %f42, %f40;
	ld.shared.f32 	%f44, [%r20+16];
	ld.global.f32 	%f45, [%rd10+8192];
	fma.rn.f32 	%f46, %f44, %f45, %f43;
	ld.shared.f32 	%f47, [%r20+20];
	ld.global.f32 	%f48, [%rd10+10240];
	fma.rn.f32 	%f49, %f47, %f48, %f46;
	ld.shared.f32 	%f50, [%r20+24];
	ld.global.f32 	%f51, [%rd10+12288];
	fma.rn.f32 	%f52, %f50, %f51, %f49;
	ld.shared.f32 	%f53, [%r20+28];
	ld.global.f32 	%f54, [%rd10+14336];
	fma.rn.f32 	%f57, %f53, %f54, %f52;
	add.s32 	%r23, %r23, 64;
	add.s32 	%r22, %r22, 8192;
	setp.ne.s32 	%p3, %r23, 1056;
	@%p3 bra 	$L__BB0_5;
	bar.sync 	0;
	add.s32 	%r11, %r21, 256;
	setp.lt.u32 	%p4, %r21, 768;
	mov.u32 	%r21, %r11;
	@%p4 bra 	$L__BB0_2;
	cvta.to.global.u64 	%rd11, %rd5;
	mul.wide.s32 	%rd12, %r2, 4;
	add.s64 	%rd13, %rd11, %rd12;
	st.global.f32 	[%rd13], %f57;
$L__BB0_8:
	ret;

}


// ===== COMPILED SASS (sm_100) =====

	.target	sm_100

	.elftype	@"ET_EXEC"


//--------------------- .note.nv.tkinfo           --------------------------
	.section	.note.nv.tkinfo,"",@"SHT_NOTE"
	.sectionflags	@"SHF_NOTE_NV_TKINFO"
	.tkinfo
        /*0018*/ 	.word	0x00000002
        /*0030*/ 	.string	""
        /*0030*/ 	.string	"ptxas"
        /*0030*/ 	.string	"Cuda compilation tools, release 13.0, V13.0.88"
        /*0030*/ 	.string	"Build cuda_13.0.r13.0/compiler.36424714_0"
        /*0030*/ 	.string	"-arch sm_100 -m 64 "



//--------------------- .note.nv.cuinfo           --------------------------
	.section	.note.nv.cuinfo,"",@"SHT_NOTE"
	.sectionflags	@"SHF_NOTE_NV_CUINFO"
        /*0018*/ 	.short	0x0002
        /*001a*/ 	.short	0x0064
        /*001c*/ 	.short	0x0082
	.zero		2


//--------------------- .nv.info                  --------------------------
	.section	.nv.info,"",@"SHT_CUDA_INFO"
	.align	4


	//----- nvinfo : EIATTR_REGCOUNT
	.align		4
        /*0000*/ 	.byte	0x04, 0x2f
        /*0002*/ 	.short	(.L_1 - .L_0)
	.align		4
.L_0:
        /*0004*/ 	.word	index@(_Z13dense_forwardPKfS0_Pf)
        /*0008*/ 	.word	0x00000020


	//----- nvinfo : EIATTR_FRAME_SIZE
	.align		4
.L_1:
        /*000c*/ 	.byte	0x04, 0x11
        /*000e*/ 	.short	(.L_3 - .L_2)
	.align		4
.L_2:
        /*0010*/ 	.word	index@(_Z13dense_forwardPKfS0_Pf)
        /*0014*/ 	.word	0x00000000


	//----- nvinfo : EIATTR_MIN_STACK_SIZE
	.align		4
.L_3:
        /*0018*/ 	.byte	0x04, 0x12
        /*001a*/ 	.short	(.L_5 - .L_4)
	.align		4
.L_4:
        /*001c*/ 	.word	index@(_Z13dense_forwardPKfS0_Pf)
        /*0020*/ 	.word	0x00000000
.L_5:


//--------------------- .nv.compat                --------------------------
	.section	.nv.compat,"",@"SHT_CUDA_COMPAT_INFO"
	.align	4
        /*0000*/ 	.byte	0x02, 0x09, 0x00, 0x00, 0x02, 0x02, 0x01, 0x00, 0x02, 0x05, 0x05, 0x00, 0x03, 0x07, 0x01, 0x01
        /*0010*/ 	.byte	0x02, 0x03, 0x00, 0x00, 0x02, 0x06, 0x01, 0x00, 0x04, 0x0b, 0x08, 0x00, 0x09, 0x00, 0x00, 0x00
        /*0020*/ 	.byte	0x00, 0x00, 0x00, 0x00


//--------------------- .nv.info._Z13dense_forwardPKfS0_Pf --------------------------
	.section	.nv.info._Z13dense_forwardPKfS0_Pf,"",@"SHT_CUDA_INFO"
	.sectionflags	@""
	.align	4


	//----- nvinfo : EIATTR_CUDA_API_VERSION
	.align		4
        /*0000*/ 	.byte	0x04, 0x37
        /*0002*/ 	.short	(.L_7 - .L_6)
.L_6:
        /*0004*/ 	.word	0x00000082


	//----- nvinfo : EIATTR_KPARAM_INFO
	.align		4
.L_7:
        /*0008*/ 	.byte	0x04, 0x17
        /*000a*/ 	.short	(.L_9 - .L_8)
.L_8:
        /*000c*/ 	.word	0x00000000
        /*0010*/ 	.short	0x0002
        /*0012*/ 	.short	0x0010
        /*0014*/ 	.byte	0x00, 0xf5, 0x21, 0x00


	//----- nvinfo : EIATTR_KPARAM_INFO
	.align		4
.L_9:
        /*0018*/ 	.byte	0x04, 0x17
        /*001a*/ 	.short	(.L_11 - .L_10)
.L_10:
        /*001c*/ 	.word	0x00000000
        /*0020*/ 	.short	0x0001
        /*0022*/ 	.short	0x0008
        /*0024*/ 	.byte	0x00, 0xf5, 0x21, 0x00


	//----- nvinfo : EIATTR_KPARAM_INFO
	.align		4
.L_11:
        /*0028*/ 	.byte	0x04, 0x17
        /*002a*/ 	.short	(.L_13 - .L_12)
.L_12:
        /*002c*/ 	.word	0x00000000
        /*0030*/ 	.short	0x0000
        /*0032*/ 	.short	0x0000
        /*0034*/ 	.byte	0x00, 0xf5, 0x21, 0x00


	//----- nvinfo : EIATTR_SPARSE_MMA_MASK
	.align		4
.L_13:
        /*0038*/ 	.byte	0x03, 0x50
        /*003a*/ 	.short	0x0000


	//----- nvinfo : EIATTR_MAXREG_COUNT
	.align		4
        /*003c*/ 	.byte	0x03, 0x1b
        /*003e*/ 	.short	0x00ff


	//----- nvinfo : EIATTR_NUM_BARRIERS
	.align		4
        /*0040*/ 	.byte	0x02, 0x4c
        /*0042*/ 	.byte	0x01
	.zero		1


	//----- nvinfo : EIATTR_MERCURY_ISA_VERSION
	.align		4
        /*0044*/ 	.byte	0x03, 0x5f
        /*0046*/ 	.short	0x0101


	//----- nvinfo : EIATTR_VRC_CTA_INIT_COUNT
	.align		4
        /*0048*/ 	.byte	0x02, 0x4a
	.zero		1
	.zero		1


	//----- nvinfo : EIATTR_EXIT_INSTR_OFFSETS
	.align		4
        /*004c*/ 	.byte	0x04, 0x1c
        /*004e*/ 	.short	(.L_15 - .L_14)


	//   ....[0]....
.L_14:
        /*0050*/ 	.word	0x00000060


	//   ....[1]....
        /*0054*/ 	.word	0x00000500


	//----- nvinfo : EIATTR_CRS_STACK_SIZE
	.align		4
.L_15:
        /*0058*/ 	.byte	0x04, 0x1e
        /*005a*/ 	.short	(.L_17 - .L_16)
.L_16:
        /*005c*/ 	.word	0x00000000


	//----- nvinfo : EIATTR_CBANK_PARAM_SIZE
	.align		4
.L_17:
        /*0060*/ 	.byte	0x03, 0x19
        /*0062*/ 	.short	0x0018


	//----- nvinfo : EIATTR_PARAM_CBANK
	.align		4
        /*0064*/ 	.byte	0x04, 0x0a
        /*0066*/ 	.short	(.L_19 - .L_18)
	.align		4
.L_18:
        /*0068*/ 	.word	index@(.nv.constant0._Z13dense_forwardPKfS0_Pf)
        /*006c*/ 	.short	0x0380
        /*006e*/ 	.short	0x0018


	//----- nvinfo : EIATTR_SW_WAR
	.align		4
.L_19:
        /*0070*/ 	.byte	0x04, 0x36
        /*0072*/ 	.short	(.L_21 - .L_20)
.L_20:
        /*0074*/ 	.word	0x00000008
.L_21:


//--------------------- .nv.callgraph             --------------------------
	.section	.nv.callgraph,"",@"SHT_CUDA_CALLGRAPH"
	.align	4
	.sectionentsize	8
	.align		4
        /*0000*/ 	.word	0x00000000
	.align		4
        /*0004*/ 	.word	0xffffffff
	.align		4
        /*0008*/ 	.word	0x00000000
	.align		4
        /*000c*/ 	.word	0xfffffffe
	.align		4
        /*0010*/ 	.word	0x00000000
	.align		4
        /*0014*/ 	.word	0xfffffffd
	.align		4
        /*0018*/ 	.word	0x00000000
	.align		4
        /*001c*/ 	.word	0xfffffffc


//--------------------- .text._Z13dense_forwardPKfS0_Pf --------------------------
	.section	.text._Z13dense_forwardPKfS0_Pf,"ax",@progbits
	.align	128
        .global         _Z13dense_forwardPKfS0_Pf
        .type           _Z13dense_forwardPKfS0_Pf,@function
        .size           _Z13dense_forwardPKfS0_Pf,(.L_x_5 - _Z13dense_forwardPKfS0_Pf)
        .other          _Z13dense_forwardPKfS0_Pf,@"STO_CUDA_ENTRY STV_DEFAULT"
_Z13dense_forwardPKfS0_Pf:
.text._Z13dense_forwardPKfS0_Pf:
[----:B------:R-:W-:Y:S01]  /*0000*/  LDC R1, c[0x0][0x37c] ;  /* 0x0000df00ff017b82 */ /* 0x000fe20000000800 */
[----:B------:R-:W0:Y:S07]  /*0010*/  S2R R3, SR_TID.X ;  /* 0x0000000000037919 */ /* 0x000e2e0000002100 */
[----:B------:R-:W0:Y:S08]  /*0020*/  S2UR UR4, SR_CTAID.X ;  /* 0x00000000000479c3 */ /* 0x000e300000002500 */
[----:B------:R-:W0:Y:S02]  /*0030*/  LDC R16, c[0x0][0x360] ;  /* 0x0000d800ff107b82 */ /* 0x000e240000000800 */
[----:B0-----:R-:W-:-:S05]  /*0040*/  IMAD R16, R16, UR4, R3 ;  /* 0x0000000410107c24 */ /* 0x001fca000f8e0203 */
[----:B------:R-:W-:-:S13]  /*0050*/  ISETP.GT.AND P0, PT, R16, 0x1ff, PT ;  /* 0x000001ff1000780c */ /* 0x000fda0003f04270 */
[----:B------:R-:W-:Y:S05]  /*0060*/  @P0 EXIT ;  /* 0x000000000000094d */ /* 0x000fea0003800000 */
[----:B------:R-:W0:Y:S01]  /*0070*/  S2UR UR5, SR_CgaCtaId ;  /* 0x00000000000579c3 */ /* 0x000e220000008800 */
[----:B------:R-:W1:Y:S01]  /*0080*/  LDCU.64 UR6, c[0x0][0x388] ;  /* 0x00007100ff0677ac */ /* 0x000e620008000a00 */
[----:B------:R-:W-:Y:S01]  /*0090*/  HFMA2 R5, -RZ, RZ, 0, 0 ;  /* 0x00000000ff057431 */ /* 0x000fe200000001ff */
[----:B------:R-:W-:Y:S01]  /*00a0*/  MOV R17, RZ ;  /* 0x000000ff00117202 */ /* 0x000fe20000000f00 */
[----:B------:R-:W-:Y:S01]  /*00b0*/  UMOV UR4, 0x400 ;  /* 0x0000040000047882 */ /* 0x000fe20000000000 */
[----:B------:R-:W2:Y:S01]  /*00c0*/  LDCU.64 UR8, c[0x0][0x358] ;  /* 0x00006b00ff0877ac */ /* 0x000ea20008000a00 */
[----:B-1----:R-:W-:Y:S02]  /*00d0*/  UIADD3 UR6, UP0, UPT, UR6, 0x4000, URZ ;  /* 0x0000400006067890 */ /* 0x002fe4000ff1e0ff */
[----:B0-----:R-:W-:Y:S02]  /*00e0*/  ULEA UR4, UR5, UR4, 0x18 ;  /* 0x0000000405047291 */ /* 0x001fe4000f8ec0ff */
[----:B------:R-:W-:-:S04]  /*00f0*/  UIADD3.X UR5, UPT, UPT, URZ, UR7, URZ, UP0, !UPT ;  /* 0x00000007ff057290 */ /* 0x000fc800087fe4ff */
[----:B--2---:R-:W-:-:S08]  /*0100*/  LEA R18, R3, UR4, 0x2 ;  /* 0x0000000403127c11 */ /* 0x004fd0000f8e10ff */
.L_x_3:
[----:B------:R-:W-:Y:S01]  /*0110*/  IADD3 R9, PT, PT, R3, R17, RZ ;  /* 0x0000001103097210 */ /* 0x000fe20007ffe0ff */
[----:B------:R-:W-:Y:S01]  /*0120*/  BSSY.RECONVERGENT B0, `(.L_x_0) ;  /* 0x0000007000007945 */ /* 0x000fe20003800200 */
[----:B------:R-:W-:Y:S02]  /*0130*/  MOV R7, RZ ;  /* 0x000000ff00077202 */ /* 0x000fe40000000f00 */
[----:B------:R-:W-:-:S13]  /*0140*/  ISETP.GT.U32.AND P0, PT, R9, 0x3ff, PT ;  /* 0x000003ff0900780c */ /* 0x000fda0003f04070 */
[----:B------:R-:W-:Y:S05]  /*0150*/  @P0 BRA `(.L_x_1) ;  /* 0x00000000000c0947 */ /* 0x000fea0003800000 */
[----:B------:R-:W0:Y:S02]  /*0160*/  LDC.64 R6, c[0x0][0x380] ;  /* 0x0000e000ff067b82 */ /* 0x000e240000000a00 */
[----:B0-----:R-:W-:-:S06]  /*0170*/  IMAD.WIDE.U32 R6, R9, 0x4, R6 ;  /* 0x0000000409067825 */ /* 0x001fcc00078e0006 */
[----:B------:R0:W5:Y:S02]  /*0180*/  LDG.E R7, desc[UR8][R6.64] ;  /* 0x0000000806077981 */ /* 0x000164000c1e1900 */
.L_x_1:
[----:B------:R-:W-:Y:S05]  /*0190*/  BSYNC.RECONVERGENT B0 ;  /* 0x0000000000007941 */ /* 0x000fea0003800200 */
.L_x_0:
[----:B-----5:R1:W-:Y:S01]  /*01a0*/  STS [R18], R7 ;  /* 0x0000000712007388 */ /* 0x0203e20000000800 */
[----:B------:R-:W-:Y:S01]  /*01b0*/  HFMA2 R2, -RZ, RZ, 0, 1.9073486328125e-06 ;  /* 0x00000020ff027431 */ /* 0x000fe200000001ff */
[----:B------:R-:W-:Y:S01]  /*01c0*/  LEA R0, R17, R16, 0x9 ;  /* 0x0000001011007211 */ /* 0x000fe200078e48ff */
[----:B------:R-:W-:Y:S06]  /*01d0*/  BAR.SYNC.DEFER_BLOCKING 0x0 ;  /* 0x0000000000007b1d */ /* 0x000fec0000010000 */
.L_x_2:
[----:B------:R-:W-:Y:S01]  /*01e0*/  MOV R14, UR6 ;  /* 0x00000006000e7c02 */ /* 0x000fe20008000f00 */
[----:B------:R-:W2:Y:S01]  /*01f0*/  LDS.128 R8, [R2+UR4+-0x20] ;  /* 0xffffe00402087984 */ /* 0x000ea20008000c00 */
[----:B------:R-:W-:-:S03]  /*0200*/  MOV R15, UR5 ;  /* 0x00000005000f7c02 */ /* 0x000fc60008000f00 */
[----:B------:R-:W-:-:S05]  /*0210*/  IMAD.WIDE R14, R0, 0x4, R14 ;  /* 0x00000004000e7825 */ /* 0x000fca00078e020e */
[----:B0-----:R-:W2:Y:S04]  /*0220*/  LDG.E R6, desc[UR8][R14.64+-0x4000] ;  /* 0xffc000080e067981 */ /* 0x001ea8000c1e1900 */
[----:B------:R-:W3:Y:S04]  /*0230*/  LDG.E R4, desc[UR8][R14.64+-0x3800] ;  /* 0xffc800080e047981 */ /* 0x000ee8000c1e1900 */
[----:B-1----:R-:W4:Y:S04]  /*0240*/  LDG.E R7, desc[UR8][R14.64+-0x3000] ;  /* 0xffd000080e077981 */ /* 0x002f28000c1e1900 */
[----:B------:R-:W5:Y:S04]  /*0250*/  LDG.E R27, desc[UR8][R14.64+-0x2800] ;  /* 0xffd800080e1b7981 */ /* 0x000f68000c1e1900 */
        /* <DEDUP_REMOVED lines=11> */
[----:B------:R0:W5:Y:S01]  /*0310*/  LDG.E R26, desc[UR8][R14.64+0x3800] ;  /* 0x003800080e1a7981 */ /* 0x000162000c1e1900 */
[----:B------:R-:W-:Y:S01]  /*0320*/  IADD3 R0, PT, PT, R0, 0x2000, RZ ;  /* 0x0000200000007810 */ /* 0x000fe20007ffe0ff */
[----:B--2---:R-:W-:-:S04]  /*0330*/  FFMA R5, R8, R6, R5 ;  /* 0x0000000608057223 */ /* 0x004fc80000000005 */
[----:B---3--:R-:W-:-:S04]  /*0340*/  FFMA R4, R4, R9, R5 ;  /* 0x0000000904047223 */ /* 0x008fc80000000005 */
[----:B----4-:R-:W-:Y:S02]  /*0350*/  FFMA R10, R7, R10, R4 ;  /* 0x0000000a070a7223 */ /* 0x010fe40000000004 */
[----:B------:R-:W1:Y:S02]  /*0360*/  LDS.128 R4, [R2+UR4+-0x10] ;  /* 0xfffff00402047984 */ /* 0x000e640008000c00 */
[----:B-----5:R-:W-:-:S04]  /*0370*/  FFMA R11, R27, R11, R10 ;  /* 0x0000000b1b0b7223 */ /* 0x020fc8000000000a */
[----:B-1----:R-:W-:Y:S02]  /*0380*/  FFMA R29, R4, R29, R11 ;  /* 0x0000001d041d7223 */ /* 0x002fe4000000000b */
[----:B------:R-:W1:Y:S02]  /*0390*/  LDS.128 R8, [R2+UR4] ;  /* 0x0000000402087984 */ /* 0x000e640008000c00 */
[----:B------:R-:W-:-:S04]  /*03a0*/  FFMA R12, R12, R5, R29 ;  /* 0x000000050c0c7223 */ /* 0x000fc8000000001d */
[----:B------:R-:W-:Y:S02]  /*03b0*/  FFMA R5, R13, R6, R12 ;  /* 0x000000060d057223 */ /* 0x000fe4000000000c */
[----:B0-----:R0:W2:Y:S02]  /*03c0*/  LDS.128 R12, [R2+UR4+0x10] ;  /* 0x00001004020c7984 */ /* 0x0010a40008000c00 */
[----:B------:R-:W-:Y:S01]  /*03d0*/  FFMA R5, R20, R7, R5 ;  /* 0x0000000714057223 */ /* 0x000fe20000000005 */
[----:B0-----:R-:W-:-:S04]  /*03e0*/  IADD3 R2, PT, PT, R2, 0x40, RZ ;  /* 0x0000004002027810 */ /* 0x001fc80007ffe0ff */
[----:B------:R-:W-:Y:S01]  /*03f0*/  ISETP.NE.AND P0, PT, R2, 0x420, PT ;  /* 0x000004200200780c */ /* 0x000fe20003f05270 */
[----:B-1----:R-:W-:-:S04]  /*0400*/  FFMA R5, R8, R19, R5 ;  /* 0x0000001308057223 */ /* 0x002fc80000000005 */
[----:B------:R-:W-:-:S04]  /*0410*/  FFMA R24, R24, R9, R5 ;  /* 0x0000000918187223 */ /* 0x000fc80000000005 */
[----:B------:R-:W-:-:S04]  /*0420*/  FFMA R23, R23, R10, R24 ;  /* 0x0000000a17177223 */ /* 0x000fc80000000018 */
[----:B------:R-:W-:-:S04]  /*0430*/  FFMA R11, R22, R11, R23 ;  /* 0x0000000b160b7223 */ /* 0x000fc80000000017 */
[----:B--2---:R-:W-:-:S04]  /*0440*/  FFMA R11, R12, R21, R11 ;  /* 0x000000150c0b7223 */ /* 0x004fc8000000000b */
[----:B------:R-:W-:-:S04]  /*0450*/  FFMA R28, R28, R13, R11 ;  /* 0x0000000d1c1c7223 */ /* 0x000fc8000000000b */
[----:B------:R-:W-:-:S04]  /*0460*/  FFMA R25, R25, R14, R28 ;  /* 0x0000000e19197223 */ /* 0x000fc8000000001c */
[----:B------:R-:W-:Y:S01]  /*0470*/  FFMA R5, R26, R15, R25 ;  /* 0x0000000f1a057223 */ /* 0x000fe20000000019 */
[----:B------:R-:W-:Y:S06]  /*0480*/  @P0 BRA `(.L_x_2) ;  /* 0xfffffffc00540947 */ /* 0x000fec000383ffff */
[----:B------:R-:W-:Y:S01]  /*0490*/  IADD3 R17, PT, PT, R17, 0x100, RZ ;  /* 0x0000010011117810 */ /* 0x000fe20007ffe0ff */
[----:B------:R-:W-:Y:S03]  /*04a0*/  BAR.SYNC.DEFER_BLOCKING 0x0 ;  /* 0x0000000000007b1d */ /* 0x000fe60000010000 */
[----:B------:R-:W-:-:S13]  /*04b0*/  ISETP.GE.U32.AND P0, PT, R17, 0x400, PT ;  /* 0x000004001100780c */ /* 0x000fda0003f06070 */
[----:B------:R-:W-:Y:S05]  /*04c0*/  @!P0 BRA `(.L_x_3) ;  /* 0xfffffffc00108947 */ /* 0x000fea000383ffff */
[----:B------:R-:W0:Y:S02]  /*04d0*/  LDC.64 R2, c[0x0][0x390] ;  /* 0x0000e400ff027b82 */ /* 0x000e240000000a00 */
[----:B0-----:R-:W-:-:S05]  /*04e0*/  IMAD.WIDE R16, R16, 0x4, R2 ;  /* 0x0000000410107825 */ /* 0x001fca00078e0202 */
[----:B------:R-:W-:Y:S01]  /*04f0*/  STG.E desc[UR8][R16.64], R5 ;  /* 0x0000000510007986 */ /* 0x000fe2000c101908 */
[----:B------:R-:W-:Y:S05]  /*0500*/  EXIT ;  /* 0x000000000000794d */ /* 0x000fea0003800000 */
.L_x_4:
[----:B------:R-:W-:-:S00]  /*0510*/  BRA `(.L_x_4) ;  /* 0xfffffffc00fc7947 */ /* 0x000fc0000383ffff */
[----:B------:R-:W-:-:S00]  /*0520*/  NOP ;  /* 0x0000000000007918 */ /* 0x000fc00000000000 */
        /* <DEDUP_REMOVED lines=13> */
.L_x_5:


//--------------------- .nv.shared._Z13dense_forwardPKfS0_Pf --------------------------
	.section	.nv.shared._Z13dense_forwardPKfS0_Pf,"aw",@nobits
	.sectionflags	@""
	.align	4
.nv.shared._Z13dense_forwardPKfS0_Pf:
	.zero		2048


//--------------------- .nv.shared.reserved.0     --------------------------
	.section	.nv.shared.reserved.0,"aw",@nobits
	.weak		__nv_reservedSMEM_offset_0_alias
	.size		__nv_reservedSMEM_offset_0_alias, 0, 64
	.other		__nv_reservedSMEM_offset_0_alias,@"STO_CUDA_RESERVED_SHARED STV_DEFAULT"
__nv_reservedSMEM_offset_0_alias:
	.zero		0
	.zero		64


//--------------------- .nv.constant0._Z13dense_forwardPKfS0_Pf --------------------------
	.section	.nv.constant0._Z13dense_forwardPKfS0_Pf,"a",@progbits
	.sectionflags	@""
	.align	4
.nv.constant0._Z13dense_forwardPKfS0_Pf:
	.zero		920


//--------------------- SYMBOLS --------------------------

	.type		.nv.reservedSmem.offset0,@object
	.size		.nv.reservedSmem.offset0,0x4
	.type		.nv.reservedSmem.cap,@object
	.size		.nv.reservedSmem.cap,0x4
